//
// Generated by NVIDIA NVVM Compiler
//
// Compiler Build ID: CL-36424714
// Cuda compilation tools, release 13.0, V13.0.88
// Based on NVVM 20.0.0
//

.version 9.0
.target sm_100
.address_size 64

	// .globl	_Z10generateRSPcS_i

.visible .entry _Z10generateRSPcS_i(
	.param .u64 .ptr .align 1 _Z10generateRSPcS_i_param_0,
	.param .u64 .ptr .align 1 _Z10generateRSPcS_i_param_1,
	.param .u32 _Z10generateRSPcS_i_param_2
)
{
	.reg .b16 	%rs<2>;
	.reg .b32 	%r<3>;
	.reg .b64 	%rd<9>;

	ld.param.u64 	%rd1, [_Z10generateRSPcS_i_param_0];
	ld.param.u64 	%rd2, [_Z10generateRSPcS_i_param_1];
	cvta.to.global.u64 	%rd3, %rd2;
	cvta.to.global.u64 	%rd4, %rd1;
	mov.u32 	%r1, %tid.x;
	cvt.u64.u32 	%rd5, %r1;
	add.s64 	%rd6, %rd4, %rd5;
	ld.global.u8 	%rs1, [%rd6];
	shl.b32 	%r2, %r1, 1;
	cvt.u64.u32 	%rd7, %r2;
	add.s64 	%rd8, %rd3, %rd7;
	st.global.u8 	[%rd8], %rs1;
	st.global.u8 	[%rd8+1], %rs1;
	ret;

}


// ===== COMPILED SASS (sm_100) =====

	.target	sm_100

	.elftype	@"ET_EXEC"


//--------------------- .note.nv.tkinfo           --------------------------
	.section	.note.nv.tkinfo,"",@"SHT_NOTE"
	.sectionflags	@"SHF_NOTE_NV_TKINFO"
	.tkinfo
        /*0018*/ 	.word	0x00000002
        /*0030*/ 	.string	""
        /*0030*/ 	.string	"ptxas"
        /*0030*/ 	.string	"Cuda compilation tools, release 13.0, V13.0.88"
        /*0030*/ 	.string	"Build cuda_13.0.r13.0/compiler.36424714_0"
        /*0030*/ 	.string	"-arch sm_100 -m 64 "



//--------------------- .note.nv.cuinfo           --------------------------
	.section	.note.nv.cuinfo,"",@"SHT_NOTE"
	.sectionflags	@"SHF_NOTE_NV_CUINFO"
        /*0018*/ 	.short	0x0002
        /*001a*/ 	.short	0x0064
        /*001c*/ 	.short	0x0082
	.zero		2


//--------------------- .nv.info                  --------------------------
	.section	.nv.info,"",@"SHT_CUDA_INFO"
	.align	4


	//----- nvinfo : EIATTR_REGCOUNT
	.align		4
        /*0000*/ 	.byte	0x04, 0x2f
        /*0002*/ 	.short	(.L_1 - .L_0)
	.align		4
.L_0:
        /*0004*/ 	.word	index@(_Z10generateRSPcS_i)
        /*0008*/ 	.word	0x00000008


	//----- nvinfo : EIATTR_FRAME_SIZE
	.align		4
.L_1:
        /*000c*/ 	.byte	0x04, 0x11
        /*000e*/ 	.short	(.L_3 - .L_2)
	.align		4
.L_2:
        /*0010*/ 	.word	index@(_Z10generateRSPcS_i)
        /*0014*/ 	.word	0x00000000


	//----- nvinfo : EIATTR_MIN_STACK_SIZE
	.align		4
.L_3:
        /*0018*/ 	.byte	0x04, 0x12
        /*001a*/ 	.short	(.L_5 - .L_4)
	.align		4
.L_4:
        /*001c*/ 	.word	index@(_Z10generateRSPcS_i)
        /*0020*/ 	.word	0x00000000
.L_5:


//--------------------- .nv.compat                --------------------------
	.section	.nv.compat,"",@"SHT_CUDA_COMPAT_INFO"
	.align	4
        /*0000*/ 	.byte	0x02, 0x09, 0x00, 0x00, 0x02, 0x02, 0x01, 0x00, 0x02, 0x05, 0x05, 0x00, 0x03, 0x07, 0x01, 0x01
        /*0010*/ 	.byte	0x02, 0x03, 0x00, 0x00, 0x02, 0x06, 0x01, 0x00, 0x04, 0x0b, 0x08, 0x00, 0x09, 0x00, 0x00, 0x00
        /*0020*/ 	.byte	0x00, 0x00, 0x00, 0x00


//--------------------- .nv.info._Z10generateRSPcS_i --------------------------
	.section	.nv.info._Z10generateRSPcS_i,"",@"SHT_CUDA_INFO"
	.sectionflags	@""
	.align	4


	//----- nvinfo : EIATTR_CUDA_API_VERSION
	.align		4
        /*0000*/ 	.byte	0x04, 0x37
        /*0002*/ 	.short	(.L_7 - .L_6)
.L_6:
        /*0004*/ 	.word	0x00000082


	//----- nvinfo : EIATTR_KPARAM_INFO
	.align		4
.L_7:
        /*0008*/ 	.byte	0x04, 0x17
        /*000a*/ 	.short	(.L_9 - .L_8)
.L_8:
        /*000c*/ 	.word	0x00000000
        /*0010*/ 	.short	0x0002
        /*0012*/ 	.short	0x0010
        /*0014*/ 	.byte	0x00, 0xf0, 0x11, 0x00


	//----- nvinfo : EIATTR_KPARAM_INFO
	.align		4
.L_9:
        /*0018*/ 	.byte	0x04, 0x17
        /*001a*/ 	.short	(.L_11 - .L_10)
.L_10:
        /*001c*/ 	.word	0x00000000
        /*0020*/ 	.short	0x0001
        /*0022*/ 	.short	0x0008
        /*0024*/ 	.byte	0x00, 0xf5, 0x21, 0x00


	//----- nvinfo : EIATTR_KPARAM_INFO
	.align		4
.L_11:
        /*0028*/ 	.byte	0x04, 0x17
        /*002a*/ 	.short	(.L_13 - .L_12)
.L_12:
        /*002c*/ 	.word	0x00000000
        /*0030*/ 	.short	0x0000
        /*0032*/ 	.short	0x0000
        /*0034*/ 	.byte	0x00, 0xf5, 0x21, 0x00


	//----- nvinfo : EIATTR_SPARSE_MMA_MASK
	.align		4
.L_13:
        /*0038*/ 	.byte	0x03, 0x50
        /*003a*/ 	.short	0x0000


	//----- nvinfo : EIATTR_MAXREG_COUNT
	.align		4
        /*003c*/ 	.byte	0x03, 0x1b
        /*003e*/ 	.short	0x00ff


	//----- nvinfo : EIATTR_MERCURY_ISA_VERSION
	.align		4
        /*0040*/ 	.byte	0x03, 0x5f
        /*0042*/ 	.short	0x0101


	//----- nvinfo : EIATTR_VRC_CTA_INIT_COUNT
	.align		4
        /*0044*/ 	.byte	0x02, 0x4a
	.zero		1
	.zero		1


	//----- nvinfo : EIATTR_EXIT_INSTR_OFFSETS
	.align		4
        /*0048*/ 	.byte	0x04, 0x1c
        /*004a*/ 	.short	(.L_15 - .L_14)


	//   ....[0]....
.L_14:
        /*004c*/ 	.word	0x000000b0


	//----- nvinfo : EIATTR_CBANK_PARAM_SIZE
	.align		4
.L_15:
        /*0050*/ 	.byte	0x03, 0x19
        /*0052*/ 	.short	0x0014


	//----- nvinfo : EIATTR_PARAM_CBANK
	.align		4
        /*0054*/ 	.byte	0x04, 0x0a
        /*0056*/ 	.short	(.L_17 - .L_16)
	.align		4
.L_16:
        /*0058*/ 	.word	index@(.nv.constant0._Z10generateRSPcS_i)
        /*005c*/ 	.short	0x0380
        /*005e*/ 	.short	0x0014


	//----- nvinfo : EIATTR_SW_WAR
	.align		4
.L_17:
        /*0060*/ 	.byte	0x04, 0x36
        /*0062*/ 	.short	(.L_19 - .L_18)
.L_18:
        /*0064*/ 	.word	0x00000008
.L_19:


//--------------------- .nv.callgraph             --------------------------
	.section	.nv.callgraph,"",@"SHT_CUDA_CALLGRAPH"
	.align	4
	.sectionentsize	8
	.align		4
        /*0000*/ 	.word	0x00000000
	.align		4
        /*0004*/ 	.word	0xffffffff
	.align		4
        /*0008*/ 	.word	0x00000000
	.align		4
        /*000c*/ 	.word	0xfffffffe
	.align		4
        /*0010*/ 	.word	0x00000000
	.align		4
        /*0014*/ 	.word	0xfffffffd
	.align		4
        /*0018*/ 	.word	0x00000000
	.align		4
        /*001c*/ 	.word	0xfffffffc


//--------------------- .text._Z10generateRSPcS_i --------------------------
	.section	.text._Z10generateRSPcS_i,"ax",@progbits
	.align	128
        .global         _Z10generateRSPcS_i
        .type           _Z10generateRSPcS_i,@function
        .size           _Z10generateRSPcS_i,(.L_x_1 - _Z10generateRSPcS_i)
        .other          _Z10generateRSPcS_i,@"STO_CUDA_ENTRY STV_DEFAULT"
_Z10generateRSPcS_i:
.text._Z10generateRSPcS_i:
[----:B------:R-:W-:Y:S01]  /*0000*/  LDC R1, c[0x0][0x37c] ;  /* 0x0000df00ff017b82 */ /* 0x000fe20000000800 */
[----:B------:R-:W0:Y:S01]  /*0010*/  S2R R2, SR_TID.X ;  /* 0x0000000000027919 */ /* 0x000e220000002100 */
[----:B------:R-:W0:Y:S01]  /*0020*/  LDCU.128 UR8, c[0x0][0x380] ;  /* 0x00007000ff0877ac */ /* 0x000e220008000c00 */
[----:B------:R-:W1:Y:S01]  /*0030*/  LDCU.64 UR4, c[0x0][0x358] ;  /* 0x00006b00ff0477ac */ /* 0x000e620008000a00 */
[----:B0-----:R-:W-:-:S05]  /*0040*/  IADD3 R4, P0, PT, R2, UR8, RZ ;  /* 0x0000000802047c10 */ /* 0x001fca000ff1e0ff */
[----:B------:R-:W-:-:S06]  /*0050*/  IMAD.X R5, RZ, RZ, UR9, P0 ;  /* 0x00000009ff057e24 */ /* 0x000fcc00080e06ff */
[----:B-1----:R-:W2:Y:S01]  /*0060*/  LDG.E.U8 R5, desc[UR4][R4.64] ;  /* 0x0000000404057981 */ /* 0x002ea2000c1e1100 */
[----:B------:R-:W-:-:S05]  /*0070*/  LEA R2, P0, R2, UR10, 0x1 ;  /* 0x0000000a02027c11 */ /* 0x000fca000f8008ff */
[----:B------:R-:W-:-:S05]  /*0080*/  IMAD.X R3, RZ, RZ, UR11, P0 ;  /* 0x0000000bff037e24 */ /* 0x000fca00080e06ff */
[----:B--2---:R-:W-:Y:S04]  /*0090*/  STG.E.U8 desc[UR4][R2.64], R5 ;  /* 0x0000000502007986 */ /* 0x004fe8000c101104 */
[----:B------:R-:W-:Y:S01]  /*00a0*/  STG.E.U8 desc[UR4][R2.64+0x1], R5 ;  /* 0x0000010502007986 */ /* 0x000fe2000c101104 */
[----:B------:R-:W-:Y:S05]  /*00b0*/  EXIT ;  /* 0x000000000000794d */ /* 0x000fea0003800000 */
.L_x_0:
[----:B------:R-:W-:-:S00]  /*00c0*/  BRA `(.L_x_0) ;  /* 0xfffffffc00fc7947 */ /* 0x000fc0000383ffff */
[----:B------:R-:W-:-:S00]  /*00d0*/  NOP ;  /* 0x0000000000007918 */ /* 0x000fc00000000000 */
        /* <DEDUP_REMOVED lines=10> */
.L_x_1:


//--------------------- .nv.shared.reserved.0     --------------------------
	.section	.nv.shared.reserved.0,"aw",@nobits
	.weak		__nv_reservedSMEM_offset_0_alias
	.size		__nv_reservedSMEM_offset_0_alias, 0, 64
	.other		__nv_reservedSMEM_offset_0_alias,@"STO_CUDA_RESERVED_SHARED STV_DEFAULT"
__nv_reservedSMEM_offset_0_alias:
	.zero		0
	.zero		64


//--------------------- .nv.constant0._Z10generateRSPcS_i --------------------------
	.section	.nv.constant0._Z10generateRSPcS_i,"a",@progbits
	.sectionflags	@""
	.align	4
.nv.constant0._Z10generateRSPcS_i:
	.zero		916


//--------------------- SYMBOLS --------------------------

	.type		.nv.reservedSmem.offset0,@object
	.size		.nv.reservedSmem.offset0,0x4
